//
// Generated by NVIDIA NVVM Compiler
//
// Compiler Build ID: CL-36424714
// Cuda compilation tools, release 13.0, V13.0.88
// Based on NVVM 20.0.0
//

.version 9.0
.target sm_100
.address_size 64

	// .globl	_Z17mul_Scalar_matrixPffS_i

.visible .entry _Z17mul_Scalar_matrixPffS_i(
	.param .u64 .ptr .align 1 _Z17mul_Scalar_matrixPffS_i_param_0,
	.param .f32 _Z17mul_Scalar_matrixPffS_i_param_1,
	.param .u64 .ptr .align 1 _Z17mul_Scalar_matrixPffS_i_param_2,
	.param .u32 _Z17mul_Scalar_matrixPffS_i_param_3
)
{
	.reg .pred 	%p<2>;
	.reg .b32 	%r<6>;
	.reg .b32 	%f<4>;
	.reg .b64 	%rd<8>;

	ld.param.u64 	%rd1, [_Z17mul_Scalar_matrixPffS_i_param_0];
	ld.param.f32 	%f1, [_Z17mul_Scalar_matrixPffS_i_param_1];
	ld.param.u64 	%rd2, [_Z17mul_Scalar_matrixPffS_i_param_2];
	ld.param.u32 	%r2, [_Z17mul_Scalar_matrixPffS_i_param_3];
	mov.u32 	%r3, %ctaid.x;
	mov.u32 	%r4, %ntid.x;
	mov.u32 	%r5, %tid.x;
	mad.lo.s32 	%r1, %r3, %r4, %r5;
	setp.ge.s32 	%p1, %r1, %r2;
	@%p1 bra 	$L__BB0_2;
	cvta.to.global.u64 	%rd3, %rd1;
	cvta.to.global.u64 	%rd4, %rd2;
	mul.wide.s32 	%rd5, %r1, 4;
	add.s64 	%rd6, %rd3, %rd5;
	ld.global.f32 	%f2, [%rd6];
	mul.f32 	%f3, %f1, %f2;
	add.s64 	%rd7, %rd4, %rd5;
	st.global.f32 	[%rd7], %f3;
$L__BB0_2:
	ret;

}


// ===== COMPILED SASS (sm_100) =====

	.target	sm_100

	.elftype	@"ET_EXEC"


//--------------------- .note.nv.tkinfo           --------------------------
	.section	.note.nv.tkinfo,"",@"SHT_NOTE"
	.sectionflags	@"SHF_NOTE_NV_TKINFO"
	.tkinfo
        /*0018*/ 	.word	0x00000002
        /*0030*/ 	.string	""
        /*0030*/ 	.string	"ptxas"
        /*0030*/ 	.string	"Cuda compilation tools, release 13.0, V13.0.88"
        /*0030*/ 	.string	"Build cuda_13.0.r13.0/compiler.36424714_0"
        /*0030*/ 	.string	"-arch sm_100 -m 64 "



//--------------------- .note.nv.cuinfo           --------------------------
	.section	.note.nv.cuinfo,"",@"SHT_NOTE"
	.sectionflags	@"SHF_NOTE_NV_CUINFO"
        /*0018*/ 	.short	0x0002
        /*001a*/ 	.short	0x0064
        /*001c*/ 	.short	0x0082
	.zero		2


//--------------------- .nv.info                  --------------------------
	.section	.nv.info,"",@"SHT_CUDA_INFO"
	.align	4


	//----- nvinfo : EIATTR_REGCOUNT
	.align		4
        /*0000*/ 	.byte	0x04, 0x2f
        /*0002*/ 	.short	(.L_1 - .L_0)
	.align		4
.L_0:
        /*0004*/ 	.word	index@(_Z17mul_Scalar_matrixPffS_i)
        /*0008*/ 	.word	0x0000000a


	//----- nvinfo : EIATTR_FRAME_SIZE
	.align		4
.L_1:
        /*000c*/ 	.byte	0x04, 0x11
        /*000e*/ 	.short	(.L_3 - .L_2)
	.align		4
.L_2:
        /*0010*/ 	.word	index@(_Z17mul_Scalar_matrixPffS_i)
        /*0014*/ 	.word	0x00000000


	//----- nvinfo : EIATTR_MIN_STACK_SIZE
	.align		4
.L_3:
        /*0018*/ 	.byte	0x04, 0x12
        /*001a*/ 	.short	(.L_5 - .L_4)
	.align		4
.L_4:
        /*001c*/ 	.word	index@(_Z17mul_Scalar_matrixPffS_i)
        /*0020*/ 	.word	0x00000000
.L_5:


//--------------------- .nv.compat                --------------------------
	.section	.nv.compat,"",@"SHT_CUDA_COMPAT_INFO"
	.align	4
        /*0000*/ 	.byte	0x02, 0x09, 0x00, 0x00, 0x02, 0x02, 0x01, 0x00, 0x02, 0x05, 0x05, 0x00, 0x03, 0x07, 0x01, 0x01
        /*0010*/ 	.byte	0x02, 0x03, 0x00, 0x00, 0x02, 0x06, 0x01, 0x00, 0x04, 0x0b, 0x08, 0x00, 0x09, 0x00, 0x00, 0x00
        /*0020*/ 	.byte	0x00, 0x00, 0x00, 0x00


//--------------------- .nv.info._Z17mul_Scalar_matrixPffS_i --------------------------
	.section	.nv.info._Z17mul_Scalar_matrixPffS_i,"",@"SHT_CUDA_INFO"
	.sectionflags	@""
	.align	4


	//----- nvinfo : EIATTR_CUDA_API_VERSION
	.align		4
        /*0000*/ 	.byte	0x04, 0x37
        /*0002*/ 	.short	(.L_7 - .L_6)
.L_6:
        /*0004*/ 	.word	0x00000082


	//----- nvinfo : EIATTR_KPARAM_INFO
	.align		4
.L_7:
        /*0008*/ 	.byte	0x04, 0x17
        /*000a*/ 	.short	(.L_9 - .L_8)
.L_8:
        /*000c*/ 	.word	0x00000000
        /*0010*/ 	.short	0x0003
        /*0012*/ 	.short	0x0018
        /*0014*/ 	.byte	0x00, 0xf0, 0x11, 0x00


	//----- nvinfo : EIATTR_KPARAM_INFO
	.align		4
.L_9:
        /*0018*/ 	.byte	0x04, 0x17
        /*001a*/ 	.short	(.L_11 - .L_10)
.L_10:
        /*001c*/ 	.word	0x00000000
        /*0020*/ 	.short	0x0002
        /*0022*/ 	.short	0x0010
        /*0024*/ 	.byte	0x00, 0xf5, 0x21, 0x00


	//----- nvinfo : EIATTR_KPARAM_INFO
	.align		4
.L_11:
        /*0028*/ 	.byte	0x04, 0x17
        /*002a*/ 	.short	(.L_13 - .L_12)
.L_12:
        /*002c*/ 	.word	0x00000000
        /*0030*/ 	.short	0x0001
        /*0032*/ 	.short	0x0008
        /*0034*/ 	.byte	0x00, 0xf0, 0x11, 0x00


	//----- nvinfo : EIATTR_KPARAM_INFO
	.align		4
.L_13:
        /*0038*/ 	.byte	0x04, 0x17
        /*003a*/ 	.short	(.L_15 - .L_14)
.L_14:
        /*003c*/ 	.word	0x00000000
        /*0040*/ 	.short	0x0000
        /*0042*/ 	.short	0x0000
        /*0044*/ 	.byte	0x00, 0xf5, 0x21, 0x00


	//----- nvinfo : EIATTR_SPARSE_MMA_MASK
	.align		4
.L_15:
        /*0048*/ 	.byte	0x03, 0x50
        /*004a*/ 	.short	0x0000


	//----- nvinfo : EIATTR_MAXREG_COUNT
	.align		4
        /*004c*/ 	.byte	0x03, 0x1b
        /*004e*/ 	.short	0x00ff


	//----- nvinfo : EIATTR_MERCURY_ISA_VERSION
	.align		4
        /*0050*/ 	.byte	0x03, 0x5f
        /*0052*/ 	.short	0x0101


	//----- nvinfo : EIATTR_VRC_CTA_INIT_COUNT
	.align		4
        /*0054*/ 	.byte	0x02, 0x4a
	.zero		1
	.zero		1


	//----- nvinfo : EIATTR_EXIT_INSTR_OFFSETS
	.align		4
        /*0058*/ 	.byte	0x04, 0x1c
        /*005a*/ 	.short	(.L_17 - .L_16)


	//   ....[0]....
.L_16:
        /*005c*/ 	.word	0x00000070


	//   ....[1]....
        /*0060*/ 	.word	0x00000110


	//----- nvinfo : EIATTR_CBANK_PARAM_SIZE
	.align		4
.L_17:
        /*0064*/ 	.byte	0x03, 0x19
        /*0066*/ 	.short	0x001c


	//----- nvinfo : EIATTR_PARAM_CBANK
	.align		4
        /*0068*/ 	.byte	0x04, 0x0a
        /*006a*/ 	.short	(.L_19 - .L_18)
	.align		4
.L_18:
        /*006c*/ 	.word	index@(.nv.constant0._Z17mul_Scalar_matrixPffS_i)
        /*0070*/ 	.short	0x0380
        /*0072*/ 	.short	0x001c


	//----- nvinfo : EIATTR_SW_WAR
	.align		4
.L_19:
        /*0074*/ 	.byte	0x04, 0x36
        /*0076*/ 	.short	(.L_21 - .L_20)
.L_20:
        /*0078*/ 	.word	0x00000008
.L_21:


//--------------------- .nv.callgraph             --------------------------
	.section	.nv.callgraph,"",@"SHT_CUDA_CALLGRAPH"
	.align	4
	.sectionentsize	8
	.align		4
        /*0000*/ 	.word	0x00000000
	.align		4
        /*0004*/ 	.word	0xffffffff
	.align		4
        /*0008*/ 	.word	0x00000000
	.align		4
        /*000c*/ 	.word	0xfffffffe
	.align		4
        /*0010*/ 	.word	0x00000000
	.align		4
        /*0014*/ 	.word	0xfffffffd
	.align		4
        /*0018*/ 	.word	0x00000000
	.align		4
        /*001c*/ 	.word	0xfffffffc


//--------------------- .text._Z17mul_Scalar_matrixPffS_i --------------------------
	.section	.text._Z17mul_Scalar_matrixPffS_i,"ax",@progbits
	.align	128
        .global         _Z17mul_Scalar_matrixPffS_i
        .type           _Z17mul_Scalar_matrixPffS_i,@function
        .size           _Z17mul_Scalar_matrixPffS_i,(.L_x_1 - _Z17mul_Scalar_matrixPffS_i)
        .other          _Z17mul_Scalar_matrixPffS_i,@"STO_CUDA_ENTRY STV_DEFAULT"
_Z17mul_Scalar_matrixPffS_i:
.text._Z17mul_Scalar_matrixPffS_i:
[----:B------:R-:W-:Y:S01]  /*0000*/  LDC R1, c[0x0][0x37c] ;  /* 0x0000df00ff017b82 */ /* 0x000fe20000000800 */
[----:B------:R-:W0:Y:S07]  /*0010*/  S2R R0, SR_TID.X ;  /* 0x0000000000007919 */ /* 0x000e2e0000002100 */
[----:B------:R-:W0:Y:S01]  /*0020*/  S2UR UR4, SR_CTAID.X ;  /* 0x00000000000479c3 */ /* 0x000e220000002500 */
[----:B------:R-:W1:Y:S07]  /*0030*/  LDCU UR5, c[0x0][0x398] ;  /* 0x00007300ff0577ac */ /* 0x000e6e0008000800 */
[----:B------:R-:W0:Y:S02]  /*0040*/  LDC R7, c[0x0][0x360] ;  /* 0x0000d800ff077b82 */ /* 0x000e240000000800 */
[----:B0-----:R-:W-:-:S05]  /*0050*/  IMAD R7, R7, UR4, R0 ;  /* 0x0000000407077c24 */ /* 0x001fca000f8e0200 */
[----:B-1----:R-:W-:-:S13]  /*0060*/  ISETP.GE.AND P0, PT, R7, UR5, PT ;  /* 0x0000000507007c0c */ /* 0x002fda000bf06270 */
[----:B------:R-:W-:Y:S05]  /*0070*/  @P0 EXIT ;  /* 0x000000000000094d */ /* 0x000fea0003800000 */
[----:B------:R-:W0:Y:S01]  /*0080*/  LDC.64 R2, c[0x0][0x380] ;  /* 0x0000e000ff027b82 */ /* 0x000e220000000a00 */
[----:B------:R-:W1:Y:S01]  /*0090*/  LDCU.64 UR4, c[0x0][0x358] ;  /* 0x00006b00ff0477ac */ /* 0x000e620008000a00 */
[----:B------:R-:W2:Y:S06]  /*00a0*/  LDCU UR6, c[0x0][0x388] ;  /* 0x00007100ff0677ac */ /* 0x000eac0008000800 */
[----:B------:R-:W3:Y:S01]  /*00b0*/  LDC.64 R4, c[0x0][0x390] ;  /* 0x0000e400ff047b82 */ /* 0x000ee20000000a00 */
[----:B0-----:R-:W-:-:S06]  /*00c0*/  IMAD.WIDE R2, R7, 0x4, R2 ;  /* 0x0000000407027825 */ /* 0x001fcc00078e0202 */
[----:B-1----:R-:W2:Y:S01]  /*00d0*/  LDG.E R2, desc[UR4][R2.64] ;  /* 0x0000000402027981 */ /* 0x002ea2000c1e1900 */
[----:B---3--:R-:W-:-:S04]  /*00e0*/  IMAD.WIDE R4, R7, 0x4, R4 ;  /* 0x0000000407047825 */ /* 0x008fc800078e0204 */
[----:B--2---:R-:W-:-:S05]  /*00f0*/  FMUL R7, R2, UR6 ;  /* 0x0000000602077c20 */ /* 0x004fca0008400000 */
[----:B------:R-:W-:Y:S01]  /*0100*/  STG.E desc[UR4][R4.64], R7 ;  /* 0x0000000704007986 */ /* 0x000fe2000c101904 */
[----:B------:R-:W-:Y:S05]  /*0110*/  EXIT ;  /* 0x000000000000794d */ /* 0x000fea0003800000 */
.L_x_0:
[----:B------:R-:W-:-:S00]  /*0120*/  BRA `(.L_x_0) ;  /* 0xfffffffc00fc7947 */ /* 0x000fc0000383ffff */
[----:B------:R-:W-:-:S00]  /*0130*/  NOP ;  /* 0x0000000000007918 */ /* 0x000fc00000000000 */
        /* <DEDUP_REMOVED lines=12> */
.L_x_1:


//--------------------- .nv.shared.reserved.0     --------------------------
	.section	.nv.shared.reserved.0,"aw",@nobits
	.weak		__nv_reservedSMEM_offset_0_alias
	.size		__nv_reservedSMEM_offset_0_alias, 0, 64
	.other		__nv_reservedSMEM_offset_0_alias,@"STO_CUDA_RESERVED_SHARED STV_DEFAULT"
__nv_reservedSMEM_offset_0_alias:
	.zero		0
	.zero		64


//--------------------- .nv.constant0._Z17mul_Scalar_matrixPffS_i --------------------------
	.section	.nv.constant0._Z17mul_Scalar_matrixPffS_i,"a",@progbits
	.sectionflags	@""
	.align	4
.nv.constant0._Z17mul_Scalar_matrixPffS_i:
	.zero		924


//--------------------- SYMBOLS --------------------------

	.type		.nv.reservedSmem.offset0,@object
	.size		.nv.reservedSmem.offset0,0x4
